	.headerflags	@"EF_CUDA_TEXMODE_UNIFIED EF_CUDA_64BIT_ADDRESS EF_CUDA_ACCELERATORS EF_CUDA_SM90 EF_CUDA_VIRTUAL_SM(EF_CUDA_SM90)"
	.elftype	@"ET_EXEC"


//--------------------- .nv.info                  --------------------------
	.section	.nv.info,"",@"SHT_CUDA_INFO"
	.align	4


	//----- nvinfo : EIATTR_REGCOUNT
	.align		4
        /*0000*/ 	.byte	0x04, 0x2f
        /*0002*/ 	.short	(.L_3 - .L_2)
	.align		4
.L_2:
        /*0004*/ 	.word	index@(triton_poi_fused__native_batch_norm_legit_no_training_relu_23)
        /*0008*/ 	.word	0x00000016


	//----- nvinfo : EIATTR_MIN_STACK_SIZE
	.align		4
.L_3:
        /*000c*/ 	.byte	0x04, 0x12
        /*000e*/ 	.short	(.L_5 - .L_4)
	.align		4
.L_4:
        /*0010*/ 	.word	index@(triton_poi_fused__native_batch_norm_legit_no_training_relu_23)
        /*0014*/ 	.word	0x00000000


	//----- nvinfo : EIATTR_FRAME_SIZE
	.align		4
.L_5:
        /*0018*/ 	.byte	0x04, 0x11
        /*001a*/ 	.short	(.L_7 - .L_6)
	.align		4
.L_6:
        /*001c*/ 	.word	index@(triton_poi_fused__native_batch_norm_legit_no_training_relu_23)
        /*0020*/ 	.word	0x00000000


	//----- nvinfo : EIATTR_MIN_STACK_SIZE
	.align		4
.L_7:
        /*0024*/ 	.byte	0x04, 0x12
        /*0026*/ 	.short	(.L_9 - .L_8)
	.align		4
.L_8:
        /*0028*/ 	.word	index@(triton_poi_fused__native_batch_norm_legit_no_training_relu_23)
        /*002c*/ 	.word	0x00000000
.L_9:


//--------------------- .nv.info.triton_poi_fused__native_batch_norm_legit_no_training_relu_23 --------------------------
	.section	.nv.info.triton_poi_fused__native_batch_norm_legit_no_training_relu_23,"",@"SHT_CUDA_INFO"
	.sectionflags	@""
	.align	4


	//----- nvinfo : EIATTR_CUDA_API_VERSION
	.align		4
        /*0000*/ 	.byte	0x04, 0x37
        /*0002*/ 	.short	(.L_11 - .L_10)
.L_10:
        /*0004*/ 	.word	0x0000007c


	//----- nvinfo : EIATTR_KPARAM_INFO
	.align		4
.L_11:
        /*0008*/ 	.byte	0x04, 0x17
        /*000a*/ 	.short	(.L_13 - .L_12)
.L_12:
        /*000c*/ 	.word	0x00000000
        /*0010*/ 	.short	0x0006
        /*0012*/ 	.short	0x0030
        /*0014*/ 	.byte	0x00, 0xf0, 0x11, 0x00


	//----- nvinfo : EIATTR_KPARAM_INFO
	.align		4
.L_13:
        /*0018*/ 	.byte	0x04, 0x17
        /*001a*/ 	.short	(.L_15 - .L_14)
.L_14:
        /*001c*/ 	.word	0x00000000
        /*0020*/ 	.short	0x0005
        /*0022*/ 	.short	0x0028
        /*0024*/ 	.byte	0x00, 0xf4, 0x21, 0x00


	//----- nvinfo : EIATTR_KPARAM_INFO
	.align		4
.L_15:
        /*0028*/ 	.byte	0x04, 0x17
        /*002a*/ 	.short	(.L_17 - .L_16)
.L_16:
        /*002c*/ 	.word	0x00000000
        /*0030*/ 	.short	0x0004
        /*0032*/ 	.short	0x0020
        /*0034*/ 	.byte	0x00, 0xf4, 0x21, 0x00


	//----- nvinfo : EIATTR_KPARAM_INFO
	.align		4
.L_17:
        /*0038*/ 	.byte	0x04, 0x17
        /*003a*/ 	.short	(.L_19 - .L_18)
.L_18:
        /*003c*/ 	.word	0x00000000
        /*0040*/ 	.short	0x0003
        /*0042*/ 	.short	0x0018
        /*0044*/ 	.byte	0x00, 0xf4, 0x21, 0x00


	//----- nvinfo : EIATTR_KPARAM_INFO
	.align		4
.L_19:
        /*0048*/ 	.byte	0x04, 0x17
        /*004a*/ 	.short	(.L_21 - .L_20)
.L_20:
        /*004c*/ 	.word	0x00000000
        /*0050*/ 	.short	0x0002
        /*0052*/ 	.short	0x0010
        /*0054*/ 	.byte	0x00, 0xf4, 0x21, 0x00


	//----- nvinfo : EIATTR_KPARAM_INFO
	.align		4
.L_21:
        /*0058*/ 	.byte	0x04, 0x17
        /*005a*/ 	.short	(.L_23 - .L_22)
.L_22:
        /*005c*/ 	.word	0x00000000
        /*0060*/ 	.short	0x0001
        /*0062*/ 	.short	0x0008
        /*0064*/ 	.byte	0x00, 0xf4, 0x21, 0x00


	//----- nvinfo : EIATTR_KPARAM_INFO
	.align		4
.L_23:
        /*0068*/ 	.byte	0x04, 0x17
        /*006a*/ 	.short	(.L_25 - .L_24)
.L_24:
        /*006c*/ 	.word	0x00000000
        /*0070*/ 	.short	0x0000
        /*0072*/ 	.short	0x0000
        /*0074*/ 	.byte	0x00, 0xf4, 0x21, 0x00


	//----- nvinfo : EIATTR_SPARSE_MMA_MASK
	.align		4
.L_25:
        /*0078*/ 	.byte	0x03, 0x50
        /*007a*/ 	.short	0x0000


	//----- nvinfo : EIATTR_MAXREG_COUNT
	.align		4
        /*007c*/ 	.byte	0x03, 0x1b
        /*007e*/ 	.short	0x00ff


	//----- nvinfo : EIATTR_EXIT_INSTR_OFFSETS
	.align		4
        /*0080*/ 	.byte	0x04, 0x1c
        /*0082*/ 	.short	(.L_27 - .L_26)


	//   ....[0]....
.L_26:
        /*0084*/ 	.word	0x00000420


	//   ....[1]....
        /*0088*/ 	.word	0x00000440


	//----- nvinfo : EIATTR_REQNTID
	.align		4
.L_27:
        /*008c*/ 	.byte	0x04, 0x10
        /*008e*/ 	.short	(.L_29 - .L_28)
.L_28:
        /*0090*/ 	.word	0x00000080
        /*0094*/ 	.word	0x00000001
        /*0098*/ 	.word	0x00000001


	//----- nvinfo : EIATTR_CBANK_PARAM_SIZE
	.align		4
.L_29:
        /*009c*/ 	.byte	0x03, 0x19
        /*009e*/ 	.short	0x0034


	//----- nvinfo : EIATTR_PARAM_CBANK
	.align		4
        /*00a0*/ 	.byte	0x04, 0x0a
        /*00a2*/ 	.short	(.L_31 - .L_30)
	.align		4
.L_30:
        /*00a4*/ 	.word	index@(.nv.constant0.triton_poi_fused__native_batch_norm_legit_no_training_relu_23)
        /*00a8*/ 	.short	0x0210
        /*00aa*/ 	.short	0x0034


	//----- nvinfo : EIATTR_SW_WAR
	.align		4
.L_31:
        /*00ac*/ 	.byte	0x04, 0x36
        /*00ae*/ 	.short	(.L_33 - .L_32)
.L_32:
        /*00b0*/ 	.word	0x00000008
.L_33:


//--------------------- .nv.callgraph             --------------------------
	.section	.nv.callgraph,"",@"SHT_CUDA_CALLGRAPH"
	.align	4
	.sectionentsize	8
	.align		4
        /*0000*/ 	.word	0x00000000
	.align		4
        /*0004*/ 	.word	0xffffffff
	.align		4
        /*0008*/ 	.word	0x00000000
	.align		4
        /*000c*/ 	.word	0xfffffffe
	.align		4
        /*0010*/ 	.word	0x00000000
	.align		4
        /*0014*/ 	.word	0xfffffffd
	.align		4
        /*0018*/ 	.word	0x00000000
	.align		4
        /*001c*/ 	.word	0xfffffffc


//--------------------- .nv.constant4             --------------------------
	.section	.nv.constant4,"a",@progbits
	.align	8
	.align		8
.nv.constant4:
        /*0000*/ 	.dword	_$_str
	.align		8
        /*0008*/ 	.dword	_$_str_$_2


//--------------------- .text.triton_poi_fused__native_batch_norm_legit_no_training_relu_23 --------------------------
	.section	.text.triton_poi_fused__native_batch_norm_legit_no_training_relu_23,"ax",@progbits
	.align	128
        .global         triton_poi_fused__native_batch_norm_legit_no_training_relu_23
        .type           triton_poi_fused__native_batch_norm_legit_no_training_relu_23,@function
        .size           triton_poi_fused__native_batch_norm_legit_no_training_relu_23,(.L_x_1 - triton_poi_fused__native_batch_norm_legit_no_training_relu_23)
        .other          triton_poi_fused__native_batch_norm_legit_no_training_relu_23,@"STO_CUDA_ENTRY STV_DEFAULT"
triton_poi_fused__native_batch_norm_legit_no_training_relu_23:
.text.triton_poi_fused__native_batch_norm_legit_no_training_relu_23:
[----:B------:R-:W0:Y:S01]  /*0000*/  LDC R1, c[0x0][0x28] ;  /* 0x00000a00ff017b82 */ /* 0x000e220000000800 */
[----:B------:R-:W1:Y:S07]  /*0010*/  S2R R0, SR_TID.X ;  /* 0x0000000000007919 */ /* 0x000e6e0000002100 */
[----:B------:R-:W2:Y:S01]  /*0020*/  LDC.64 R8, c[0x0][0x220] ;  /* 0x00008800ff087b82 */ /* 0x000ea20000000a00 */
[----:B------:R-:W-:Y:S01]  /*0030*/  ULDC.64 UR4, c[0x0][0x208] ;  /* 0x0000820000047ab9 */ /* 0x000fe20000000a00 */
[----:B------:R-:W3:Y:S06]  /*0040*/  S2R R5, SR_CTAID.X ;  /* 0x0000000000057919 */ /* 0x000eec0000002500 */
[----:B------:R-:W4:Y:S08]  /*0050*/  LDC.64 R12, c[0x0][0x210] ;  /* 0x00008400ff0c7b82 */ /* 0x000f300000000a00 */
[----:B------:R-:W5:Y:S08]  /*0060*/  LDC.64 R14, c[0x0][0x218] ;  /* 0x00008600ff0e7b82 */ /* 0x000f700000000a00 */
[----:B------:R-:W5:Y:S01]  /*0070*/  LDC.64 R16, c[0x0][0x228] ;  /* 0x00008a00ff107b82 */ /* 0x000f620000000a00 */
[----:B-1----:R-:W-:-:S07]  /*0080*/  SHF.L.U32 R0, R0, 0x1, RZ ;  /* 0x0000000100007819 */ /* 0x002fce00000006ff */
[----:B------:R-:W1:Y:S01]  /*0090*/  LDC.64 R18, c[0x0][0x230] ;  /* 0x00008c00ff127b82 */ /* 0x000e620000000a00 */
[----:B---3--:R-:W-:Y:S02]  /*00a0*/  SHF.R.S32.HI R3, RZ, 0x17, R5 ;  /* 0x00000017ff037819 */ /* 0x008fe40000011405 */
[----:B------:R-:W-:Y:S02]  /*00b0*/  LOP3.LUT R0, R0, 0xfe, RZ, 0xc0, !PT ;  /* 0x000000fe00007812 */ /* 0x000fe400078ec0ff */
[----:B------:R-:W-:Y:S02]  /*00c0*/  SGXT R3, R3, 0x1 ;  /* 0x000000010303781a */ /* 0x000fe40000000200 */
[----:B------:R-:W-:-:S04]  /*00d0*/  LEA R0, R5, R0, 0x8 ;  /* 0x0000000005007211 */ /* 0x000fc800078e40ff */
[----:B------:R-:W-:Y:S02]  /*00e0*/  LEA.HI R3, R3, R0, RZ, 0x9 ;  /* 0x0000000003037211 */ /* 0x000fe400078f48ff */
[----:B------:R-:W-:Y:S02]  /*00f0*/  ISETP.GE.AND P0, PT, R0, 0x800, PT ;  /* 0x000008000000780c */ /* 0x000fe40003f06270 */
[----:B------:R-:W-:-:S04]  /*0100*/  LOP3.LUT R3, R3, 0xfffffe00, RZ, 0xc0, !PT ;  /* 0xfffffe0003037812 */ /* 0x000fc800078ec0ff */
[----:B------:R-:W-:Y:S02]  /*0110*/  IADD3 R11, R0, -R3, RZ ;  /* 0x80000003000b7210 */ /* 0x000fe40007ffe0ff */
[----:B------:R-:W-:-:S03]  /*0120*/  CS2R R2, SRZ ;  /* 0x0000000000027805 */ /* 0x000fc6000001ff00 */
[----:B--2---:R-:W-:-:S05]  /*0130*/  IMAD.WIDE R8, R11, 0x4, R8 ;  /* 0x000000040b087825 */ /* 0x004fca00078e0208 */
[----:B------:R2:W3:Y:S01]  /*0140*/  @!P0 LDG.E.EL.64 R2, desc[UR4][R8.64] ;  /* 0x0000000408028981 */ /* 0x0004e2000c2e1b00 */
[----:B------:R-:W-:Y:S02]  /*0150*/  CS2R R4, SRZ ;  /* 0x0000000000047805 */ /* 0x000fe4000001ff00 */
[----:B------:R-:W-:Y:S01]  /*0160*/  CS2R R6, SRZ ;  /* 0x0000000000067805 */ /* 0x000fe2000001ff00 */
[----:B----4-:R-:W-:-:S04]  /*0170*/  IMAD.WIDE R12, R0, 0x4, R12 ;  /* 0x00000004000c7825 */ /* 0x010fc800078e020c */
[C---:B-----5:R-:W-:Y:S01]  /*0180*/  IMAD.WIDE R14, R11.reuse, 0x4, R14 ;  /* 0x000000040b0e7825 */ /* 0x060fe200078e020e */
[----:B------:R-:W4:Y:S01]  /*0190*/  @!P0 LDG.E.64 R4, desc[UR4][R12.64] ;  /* 0x000000040c048981 */ /* 0x000f22000c1e1b00 */
[----:B--2---:R-:W-:Y:S02]  /*01a0*/  CS2R R8, SRZ ;  /* 0x0000000000087805 */ /* 0x004fe4000001ff00 */
[C---:B0-----:R-:W-:Y:S01]  /*01b0*/  IMAD.WIDE R16, R11.reuse, 0x4, R16 ;  /* 0x000000040b107825 */ /* 0x041fe200078e0210 */
[----:B------:R0:W4:Y:S03]  /*01c0*/  @!P0 LDG.E.EL.64 R6, desc[UR4][R14.64] ;  /* 0x000000040e068981 */ /* 0x000126000c2e1b00 */
[----:B-1----:R-:W-:Y:S01]  /*01d0*/  IMAD.WIDE R18, R11, 0x4, R18 ;  /* 0x000000040b127825 */ /* 0x002fe200078e0212 */
[----:B------:R-:W-:-:S04]  /*01e0*/  CS2R R10, SRZ ;  /* 0x00000000000a7805 */ /* 0x000fc8000001ff00 */
[----:B------:R-:W2:Y:S04]  /*01f0*/  @!P0 LDG.E.EL.64 R8, desc[UR4][R18.64] ;  /* 0x0000000412088981 */ /* 0x000ea8000c2e1b00 */
[----:B------:R-:W2:Y:S01]  /*0200*/  @!P0 LDG.E.EL.64 R10, desc[UR4][R16.64] ;  /* 0x00000004100a8981 */ /* 0x000ea2000c2e1b00 */
[----:B0-----:R-:W-:Y:S01]  /*0210*/  HFMA2.MMA R14, -RZ, RZ, 1.625, 0 ;  /* 0x3e800000ff0e7435 */ /* 0x001fe200000001ff */
[----:B---3--:R-:W-:Y:S01]  /*0220*/  FADD R2, R2, 9.9999997473787516356e-06 ;  /* 0x3727c5ac02027421 */ /* 0x008fe20000000000 */
[----:B------:R-:W-:-:S03]  /*0230*/  FADD R3, R3, 9.9999997473787516356e-06 ;  /* 0x3727c5ac03037421 */ /* 0x000fc60000000000 */
[----:B------:R-:W0:Y:S08]  /*0240*/  MUFU.SQRT R12, R2 ;  /* 0x00000002000c7308 */ /* 0x000e300000002000 */
[----:B------:R1:W3:Y:S01]  /*0250*/  MUFU.SQRT R13, R3 ;  /* 0x00000003000d7308 */ /* 0x0002e20000002000 */
[C---:B0-----:R-:W-:Y:S02]  /*0260*/  FSETP.GT.AND P1, PT, R12.reuse, 8.50705917302346158658e+37, PT ;  /* 0x7e8000000c00780b */ /* 0x041fe40003f24000 */
[----:B------:R-:W-:Y:S01]  /*0270*/  FSETP.GEU.AND P3, PT, R12, 1.175494350822287508e-38, PT ;  /* 0x008000000c00780b */ /* 0x000fe20003f6e000 */
[----:B-1----:R-:W0:Y:S01]  /*0280*/  LDC.64 R2, c[0x0][0x238] ;  /* 0x00008e00ff027b82 */ /* 0x002e220000000a00 */
[----:B---3--:R-:W-:-:S02]  /*0290*/  FSETP.GT.AND P2, PT, R13, 8.50705917302346158658e+37, PT ;  /* 0x7e8000000d00780b */ /* 0x008fc40003f44000 */
[----:B------:R-:W-:-:S07]  /*02a0*/  FSETP.GEU.AND P4, PT, R13, 1.175494350822287508e-38, PT ;  /* 0x008000000d00780b */ /* 0x000fce0003f8e000 */
[----:B------:R-:W-:-:S04]  /*02b0*/  @P1 FMUL R12, R12, 0.25 ;  /* 0x3e8000000c0c1820 */ /* 0x000fc80000400000 */
[----:B------:R-:W-:Y:S01]  /*02c0*/  @!P3 FMUL R12, R12, 16777216 ;  /* 0x4b8000000c0cb820 */ /* 0x000fe20000400000 */
[----:B------:R-:W-:-:S04]  /*02d0*/  @P2 FMUL R13, R13, 0.25 ;  /* 0x3e8000000d0d2820 */ /* 0x000fc80000400000 */
[----:B------:R-:W-:Y:S01]  /*02e0*/  @!P4 FMUL R13, R13, 16777216 ;  /* 0x4b8000000d0dc820 */ /* 0x000fe20000400000 */
[----:B------:R-:W1:Y:S01]  /*02f0*/  MUFU.RCP R12, R12 ;  /* 0x0000000c000c7308 */ /* 0x000e620000001000 */
[----:B------:R-:W-:-:S07]  /*0300*/  FSEL R15, R14, 1, P1 ;  /* 0x3f8000000e0f7808 */ /* 0x000fce0000800000 */
[----:B------:R-:W3:Y:S01]  /*0310*/  MUFU.RCP R13, R13 ;  /* 0x0000000d000d7308 */ /* 0x000ee20000001000 */
[----:B------:R-:W-:Y:S01]  /*0320*/  FSEL R14, R14, 1, P2 ;  /* 0x3f8000000e0e7808 */ /* 0x000fe20001000000 */
[----:B------:R-:W-:-:S04]  /*0330*/  @!P3 FMUL R15, R15, 16777216 ;  /* 0x4b8000000f0fb820 */ /* 0x000fc80000400000 */
[----:B------:R-:W-:Y:S01]  /*0340*/  @!P4 FMUL R14, R14, 16777216 ;  /* 0x4b8000000e0ec820 */ /* 0x000fe20000400000 */
[----:B----4-:R-:W-:Y:S01]  /*0350*/  FADD R5, -R7, R5 ;  /* 0x0000000507057221 */ /* 0x010fe20000000100 */
[----:B------:R-:W-:Y:S01]  /*0360*/  FADD R4, -R6, R4 ;  /* 0x0000000406047221 */ /* 0x000fe20000000100 */
[----:B-1----:R-:W-:Y:S01]  /*0370*/  FMUL R15, R12, R15 ;  /* 0x0000000f0c0f7220 */ /* 0x002fe20000400000 */
[----:B---3--:R-:W-:-:S03]  /*0380*/  FMUL R14, R13, R14 ;  /* 0x0000000e0d0e7220 */ /* 0x008fc60000400000 */
[----:B------:R-:W-:Y:S01]  /*0390*/  FMUL R15, R4, R15 ;  /* 0x0000000f040f7220 */ /* 0x000fe20000400000 */
[----:B------:R-:W-:-:S03]  /*03a0*/  FMUL R14, R5, R14 ;  /* 0x0000000e050e7220 */ /* 0x000fc60000400000 */
[----:B--2---:R-:W-:Y:S01]  /*03b0*/  FFMA R8, R15, R10, R8 ;  /* 0x0000000a0f087223 */ /* 0x004fe20000000008 */
[----:B------:R-:W-:-:S04]  /*03c0*/  FFMA R9, R14, R11, R9 ;  /* 0x0000000b0e097223 */ /* 0x000fc80000000009 */
[----:B------:R-:W-:Y:S02]  /*03d0*/  FSETP.GEU.AND P1, PT, R8, RZ, PT ;  /* 0x000000ff0800720b */ /* 0x000fe40003f2e000 */
[C---:B------:R-:W-:Y:S01]  /*03e0*/  FSETP.GEU.AND P2, PT, R9.reuse, RZ, PT ;  /* 0x000000ff0900720b */ /* 0x040fe20003f4e000 */
[----:B0-----:R-:W-:Y:S01]  /*03f0*/  IMAD.WIDE R2, R0, 0x4, R2 ;  /* 0x0000000400027825 */ /* 0x001fe200078e0202 */
[----:B------:R-:W-:Y:S02]  /*0400*/  FSEL R8, R8, RZ, P1 ;  /* 0x000000ff08087208 */ /* 0x000fe40000800000 */
[----:B------:R-:W-:Y:S01]  /*0410*/  FSEL R9, R9, RZ, P2 ;  /* 0x000000ff09097208 */ /* 0x000fe20001000000 */
[----:B------:R-:W-:Y:S08]  /*0420*/  @P0 EXIT ;  /* 0x000000000000094d */ /* 0x000ff00003800000 */
[----:B------:R-:W-:Y:S01]  /*0430*/  STG.E.64 desc[UR4][R2.64], R8 ;  /* 0x0000000802007986 */ /* 0x000fe2000c101b04 */
[----:B------:R-:W-:Y:S05]  /*0440*/  EXIT ;  /* 0x000000000000794d */ /* 0x000fea0003800000 */
.L_x_0:
[----:B------:R-:W-:-:S00]  /*0450*/  BRA `(.L_x_0) ;  /* 0xfffffffc00fc7947 */ /* 0x000fc0000383ffff */
[----:B------:R-:W-:-:S00]  /*0460*/  NOP ;  /* 0x0000000000007918 */ /* 0x000fc00000000000 */
        /* <DEDUP_REMOVED lines=9> */
.L_x_1:


//--------------------- .nv.global.init           --------------------------
	.section	.nv.global.init,"aw",@progbits
.nv.global.init:
	.type		_$_str,@object
	.size		_$_str,(_$_str_$_2 - _$_str)
_$_str:
        /*0000*/ 	.byte	0x5f, 0x5f, 0x43, 0x55, 0x44, 0x41, 0x5f, 0x46, 0x54, 0x5a, 0x00
	.type		_$_str_$_2,@object
	.size		_$_str_$_2,(.L_1 - _$_str_$_2)
_$_str_$_2:
        /*000b*/ 	.byte	0x5f, 0x5f, 0x43, 0x55, 0x44, 0x41, 0x5f, 0x50, 0x52, 0x45, 0x43, 0x5f, 0x53, 0x51, 0x52, 0x54
        /*001b*/ 	.byte	0x00
.L_1:


//--------------------- .nv.constant0.triton_poi_fused__native_batch_norm_legit_no_training_relu_23 --------------------------
	.section	.nv.constant0.triton_poi_fused__native_batch_norm_legit_no_training_relu_23,"a",@progbits
	.sectionflags	@""
	.align	4
.nv.constant0.triton_poi_fused__native_batch_norm_legit_no_training_relu_23:
	.zero		580
